	.headerflags	@"EF_CUDA_TEXMODE_UNIFIED EF_CUDA_64BIT_ADDRESS EF_CUDA_ACCELERATORS EF_CUDA_SM90 EF_CUDA_VIRTUAL_SM(EF_CUDA_SM90)"
	.elftype	@"ET_EXEC"


//--------------------- .nv.info                  --------------------------
	.section	.nv.info,"",@"SHT_CUDA_INFO"
	.align	4


	//----- nvinfo : EIATTR_REGCOUNT
	.align		4
        /*0000*/ 	.byte	0x04, 0x2f
        /*0002*/ 	.short	(.L_1 - .L_0)
	.align		4
.L_0:
        /*0004*/ 	.word	index@(triton_poi_fused_convolution_19)
        /*0008*/ 	.word	0x0000000c


	//----- nvinfo : EIATTR_MIN_STACK_SIZE
	.align		4
.L_1:
        /*000c*/ 	.byte	0x04, 0x12
        /*000e*/ 	.short	(.L_3 - .L_2)
	.align		4
.L_2:
        /*0010*/ 	.word	index@(triton_poi_fused_convolution_19)
        /*0014*/ 	.word	0x00000000


	//----- nvinfo : EIATTR_FRAME_SIZE
	.align		4
.L_3:
        /*0018*/ 	.byte	0x04, 0x11
        /*001a*/ 	.short	(.L_5 - .L_4)
	.align		4
.L_4:
        /*001c*/ 	.word	index@(triton_poi_fused_convolution_19)
        /*0020*/ 	.word	0x00000000


	//----- nvinfo : EIATTR_MIN_STACK_SIZE
	.align		4
.L_5:
        /*0024*/ 	.byte	0x04, 0x12
        /*0026*/ 	.short	(.L_7 - .L_6)
	.align		4
.L_6:
        /*0028*/ 	.word	index@(triton_poi_fused_convolution_19)
        /*002c*/ 	.word	0x00000000
.L_7:


//--------------------- .nv.info.triton_poi_fused_convolution_19 --------------------------
	.section	.nv.info.triton_poi_fused_convolution_19,"",@"SHT_CUDA_INFO"
	.sectionflags	@""
	.align	4


	//----- nvinfo : EIATTR_CUDA_API_VERSION
	.align		4
        /*0000*/ 	.byte	0x04, 0x37
        /*0002*/ 	.short	(.L_9 - .L_8)
.L_8:
        /*0004*/ 	.word	0x0000007c


	//----- nvinfo : EIATTR_KPARAM_INFO
	.align		4
.L_9:
        /*0008*/ 	.byte	0x04, 0x17
        /*000a*/ 	.short	(.L_11 - .L_10)
.L_10:
        /*000c*/ 	.word	0x00000000
        /*0010*/ 	.short	0x0002
        /*0012*/ 	.short	0x0010
        /*0014*/ 	.byte	0x00, 0xf0, 0x11, 0x00


	//----- nvinfo : EIATTR_KPARAM_INFO
	.align		4
.L_11:
        /*0018*/ 	.byte	0x04, 0x17
        /*001a*/ 	.short	(.L_13 - .L_12)
.L_12:
        /*001c*/ 	.word	0x00000000
        /*0020*/ 	.short	0x0001
        /*0022*/ 	.short	0x0008
        /*0024*/ 	.byte	0x00, 0xf4, 0x21, 0x00


	//----- nvinfo : EIATTR_KPARAM_INFO
	.align		4
.L_13:
        /*0028*/ 	.byte	0x04, 0x17
        /*002a*/ 	.short	(.L_15 - .L_14)
.L_14:
        /*002c*/ 	.word	0x00000000
        /*0030*/ 	.short	0x0000
        /*0032*/ 	.short	0x0000
        /*0034*/ 	.byte	0x00, 0xf4, 0x21, 0x00


	//----- nvinfo : EIATTR_SPARSE_MMA_MASK
	.align		4
.L_15:
        /*0038*/ 	.byte	0x03, 0x50
        /*003a*/ 	.short	0x0000


	//----- nvinfo : EIATTR_MAXREG_COUNT
	.align		4
        /*003c*/ 	.byte	0x03, 0x1b
        /*003e*/ 	.short	0x00ff


	//----- nvinfo : EIATTR_EXIT_INSTR_OFFSETS
	.align		4
        /*0040*/ 	.byte	0x04, 0x1c
        /*0042*/ 	.short	(.L_17 - .L_16)


	//   ....[0]....
.L_16:
        /*0044*/ 	.word	0x00000150


	//----- nvinfo : EIATTR_REQNTID
	.align		4
.L_17:
        /*0048*/ 	.byte	0x04, 0x10
        /*004a*/ 	.short	(.L_19 - .L_18)
.L_18:
        /*004c*/ 	.word	0x00000080
        /*0050*/ 	.word	0x00000001
        /*0054*/ 	.word	0x00000001


	//----- nvinfo : EIATTR_CBANK_PARAM_SIZE
	.align		4
.L_19:
        /*0058*/ 	.byte	0x03, 0x19
        /*005a*/ 	.short	0x0014


	//----- nvinfo : EIATTR_PARAM_CBANK
	.align		4
        /*005c*/ 	.byte	0x04, 0x0a
        /*005e*/ 	.short	(.L_21 - .L_20)
	.align		4
.L_20:
        /*0060*/ 	.word	index@(.nv.constant0.triton_poi_fused_convolution_19)
        /*0064*/ 	.short	0x0210
        /*0066*/ 	.short	0x0014


	//----- nvinfo : EIATTR_SW_WAR
	.align		4
.L_21:
        /*0068*/ 	.byte	0x04, 0x36
        /*006a*/ 	.short	(.L_23 - .L_22)
.L_22:
        /*006c*/ 	.word	0x00000008
.L_23:


//--------------------- .nv.callgraph             --------------------------
	.section	.nv.callgraph,"",@"SHT_CUDA_CALLGRAPH"
	.align	4
	.sectionentsize	8
	.align		4
        /*0000*/ 	.word	0x00000000
	.align		4
        /*0004*/ 	.word	0xffffffff
	.align		4
        /*0008*/ 	.word	0x00000000
	.align		4
        /*000c*/ 	.word	0xfffffffe
	.align		4
        /*0010*/ 	.word	0x00000000
	.align		4
        /*0014*/ 	.word	0xfffffffd
	.align		4
        /*0018*/ 	.word	0x00000000
	.align		4
        /*001c*/ 	.word	0xfffffffc


//--------------------- .text.triton_poi_fused_convolution_19 --------------------------
	.section	.text.triton_poi_fused_convolution_19,"ax",@progbits
	.align	128
        .global         triton_poi_fused_convolution_19
        .type           triton_poi_fused_convolution_19,@function
        .size           triton_poi_fused_convolution_19,(.L_x_1 - triton_poi_fused_convolution_19)
        .other          triton_poi_fused_convolution_19,@"STO_CUDA_ENTRY STV_DEFAULT"
triton_poi_fused_convolution_19:
.text.triton_poi_fused_convolution_19:
[----:B------:R-:W-:Y:S01]  /*0000*/  LDC R1, c[0x0][0x28] ;  /* 0x00000a00ff017b82 */ /* 0x000fe20000000800 */
[----:B------:R-:W1:Y:S07]  /*0010*/  S2R R0, SR_TID.X ;  /* 0x0000000000007919 */ /* 0x000e6e0000002100 */
[----:B------:R-:W2:Y:S01]  /*0020*/  LDC.64 R2, c[0x0][0x210] ;  /* 0x00008400ff027b82 */ /* 0x000ea20000000a00 */
[----:B------:R-:W-:Y:S01]  /*0030*/  ULDC.64 UR4, c[0x0][0x208] ;  /* 0x0000820000047ab9 */ /* 0x000fe20000000a00 */
[----:B------:R-:W3:Y:S01]  /*0040*/  S2R R7, SR_CTAID.X ;  /* 0x0000000000077919 */ /* 0x000ee20000002500 */
[----:B-1----:R-:W-:-:S02]  /*0050*/  LOP3.LUT R0, R0, 0x7f, RZ, 0xc0, !PT ;  /* 0x0000007f00007812 */ /* 0x002fc400078ec0ff */
[----:B---3--:R-:W-:-:S03]  /*0060*/  SHF.R.S32.HI R4, RZ, 0x18, R7 ;  /* 0x00000018ff047819 */ /* 0x008fc60000011407 */
[----:B------:R-:W-:Y:S01]  /*0070*/  IMAD R7, R7, 0x80, R0 ;  /* 0x0000008007077824 */ /* 0x000fe200078e0200 */
[----:B------:R-:W-:-:S03]  /*0080*/  SGXT R0, R4, 0x1 ;  /* 0x000000010400781a */ /* 0x000fc60000000200 */
[----:B--2---:R-:W-:Y:S01]  /*0090*/  IMAD.WIDE R2, R7, 0x4, R2 ;  /* 0x0000000407027825 */ /* 0x004fe200078e0202 */
[----:B------:R-:W1:Y:S01]  /*00a0*/  LDC.64 R4, c[0x0][0x218] ;  /* 0x00008600ff047b82 */ /* 0x000e620000000a00 */
[----:B------:R-:W-:-:S04]  /*00b0*/  LEA.HI R0, R0, R7, RZ, 0x8 ;  /* 0x0000000700007211 */ /* 0x000fc800078f40ff */
[----:B------:R-:W-:-:S04]  /*00c0*/  SHF.R.S32.HI R0, RZ, 0x8, R0 ;  /* 0x00000008ff007819 */ /* 0x000fc80000011400 */
[----:B------:R-:W-:-:S04]  /*00d0*/  LEA.HI R6, R0, R0, RZ, 0x5 ;  /* 0x0000000000067211 */ /* 0x000fc800078f28ff */
[----:B------:R-:W-:-:S05]  /*00e0*/  LOP3.LUT R9, R6, 0xffffffe0, RZ, 0xc0, !PT ;  /* 0xffffffe006097812 */ /* 0x000fca00078ec0ff */
[----:B------:R-:W-:Y:S02]  /*00f0*/  IMAD.IADD R9, R0, 0x1, -R9 ;  /* 0x0000000100097824 */ /* 0x000fe400078e0a09 */
[----:B------:R-:W2:Y:S02]  /*0100*/  LDG.E R0, desc[UR4][R2.64] ;  /* 0x0000000402007981 */ /* 0x000ea4000c1e1900 */
[----:B-1----:R-:W-:-:S06]  /*0110*/  IMAD.WIDE R4, R9, 0x4, R4 ;  /* 0x0000000409047825 */ /* 0x002fcc00078e0204 */
[----:B------:R-:W2:Y:S02]  /*0120*/  LDG.E.EL R5, desc[UR4][R4.64] ;  /* 0x0000000404057981 */ /* 0x000ea4000c2e1900 */
[----:B--2---:R-:W-:-:S05]  /*0130*/  FADD R7, R0, R5 ;  /* 0x0000000500077221 */ /* 0x004fca0000000000 */
[----:B------:R-:W-:Y:S01]  /*0140*/  STG.E desc[UR4][R2.64], R7 ;  /* 0x0000000702007986 */ /* 0x000fe2000c101904 */
[----:B------:R-:W-:Y:S05]  /*0150*/  EXIT ;  /* 0x000000000000794d */ /* 0x000fea0003800000 */
.L_x_0:
[----:B------:R-:W-:-:S00]  /*0160*/  BRA `(.L_x_0) ;  /* 0xfffffffc00fc7947 */ /* 0x000fc0000383ffff */
[----:B------:R-:W-:-:S00]  /*0170*/  NOP ;  /* 0x0000000000007918 */ /* 0x000fc00000000000 */
        /* <DEDUP_REMOVED lines=8> */
.L_x_1:


//--------------------- .nv.constant0.triton_poi_fused_convolution_19 --------------------------
	.section	.nv.constant0.triton_poi_fused_convolution_19,"a",@progbits
	.sectionflags	@""
	.align	4
.nv.constant0.triton_poi_fused_convolution_19:
	.zero		548
